//
// Generated by NVIDIA NVVM Compiler
//
// Compiler Build ID: CL-36424714
// Cuda compilation tools, release 13.0, V13.0.88
// Based on NVVM 20.0.0
//

.version 9.0
.target sm_100
.address_size 64

	// .globl	_Z1kP4s1_tP4s2_t

.visible .entry _Z1kP4s1_tP4s2_t(
	.param .u64 .ptr .align 1 _Z1kP4s1_tP4s2_t_param_0,
	.param .u64 .ptr .align 1 _Z1kP4s1_tP4s2_t_param_1
)
{
	.reg .b32 	%r<6>;
	.reg .b64 	%rd<8>;

	ld.param.u64 	%rd1, [_Z1kP4s1_tP4s2_t_param_0];
	ld.param.u64 	%rd2, [_Z1kP4s1_tP4s2_t_param_1];
	cvta.to.global.u64 	%rd3, %rd1;
	cvta.to.global.u64 	%rd4, %rd2;
	mov.u32 	%r1, %tid.x;
	mul.wide.u32 	%rd5, %r1, 4;
	add.s64 	%rd6, %rd4, %rd5;
	add.s64 	%rd7, %rd3, %rd5;
	ld.global.u8 	%r2, [%rd7+1];
	ld.global.u8 	%r3, [%rd7];
	ld.global.u8 	%r4, [%rd7+3];
	ld.global.u8 	%r5, [%rd7+2];
	st.global.u8 	[%rd6+2], %r5;
	st.global.u8 	[%rd6+3], %r4;
	st.global.u8 	[%rd6], %r3;
	st.global.u8 	[%rd6+1], %r2;
	ret;

}


// ===== COMPILED SASS (sm_100) =====

	.target	sm_100

	.elftype	@"ET_EXEC"


//--------------------- .note.nv.tkinfo           --------------------------
	.section	.note.nv.tkinfo,"",@"SHT_NOTE"
	.sectionflags	@"SHF_NOTE_NV_TKINFO"
	.tkinfo
        /*0018*/ 	.word	0x00000002
        /*0030*/ 	.string	""
        /*0030*/ 	.string	"ptxas"
        /*0030*/ 	.string	"Cuda compilation tools, release 13.0, V13.0.88"
        /*0030*/ 	.string	"Build cuda_13.0.r13.0/compiler.36424714_0"
        /*0030*/ 	.string	"-arch sm_100 -m 64 "



//--------------------- .note.nv.cuinfo           --------------------------
	.section	.note.nv.cuinfo,"",@"SHT_NOTE"
	.sectionflags	@"SHF_NOTE_NV_CUINFO"
        /*0018*/ 	.short	0x0002
        /*001a*/ 	.short	0x0064
        /*001c*/ 	.short	0x0082
	.zero		2


//--------------------- .nv.info                  --------------------------
	.section	.nv.info,"",@"SHT_CUDA_INFO"
	.align	4


	//----- nvinfo : EIATTR_REGCOUNT
	.align		4
        /*0000*/ 	.byte	0x04, 0x2f
        /*0002*/ 	.short	(.L_1 - .L_0)
	.align		4
.L_0:
        /*0004*/ 	.word	index@(_Z1kP4s1_tP4s2_t)
        /*0008*/ 	.word	0x00000012


	//----- nvinfo : EIATTR_FRAME_SIZE
	.align		4
.L_1:
        /*000c*/ 	.byte	0x04, 0x11
        /*000e*/ 	.short	(.L_3 - .L_2)
	.align		4
.L_2:
        /*0010*/ 	.word	index@(_Z1kP4s1_tP4s2_t)
        /*0014*/ 	.word	0x00000000


	//----- nvinfo : EIATTR_MIN_STACK_SIZE
	.align		4
.L_3:
        /*0018*/ 	.byte	0x04, 0x12
        /*001a*/ 	.short	(.L_5 - .L_4)
	.align		4
.L_4:
        /*001c*/ 	.word	index@(_Z1kP4s1_tP4s2_t)
        /*0020*/ 	.word	0x00000000
.L_5:


//--------------------- .nv.compat                --------------------------
	.section	.nv.compat,"",@"SHT_CUDA_COMPAT_INFO"
	.align	4
        /*0000*/ 	.byte	0x02, 0x09, 0x00, 0x00, 0x02, 0x02, 0x01, 0x00, 0x02, 0x05, 0x05, 0x00, 0x03, 0x07, 0x01, 0x01
        /*0010*/ 	.byte	0x02, 0x03, 0x00, 0x00, 0x02, 0x06, 0x01, 0x00, 0x04, 0x0b, 0x08, 0x00, 0x09, 0x00, 0x00, 0x00
        /*0020*/ 	.byte	0x00, 0x00, 0x00, 0x00


//--------------------- .nv.info._Z1kP4s1_tP4s2_t --------------------------
	.section	.nv.info._Z1kP4s1_tP4s2_t,"",@"SHT_CUDA_INFO"
	.sectionflags	@""
	.align	4


	//----- nvinfo : EIATTR_CUDA_API_VERSION
	.align		4
        /*0000*/ 	.byte	0x04, 0x37
        /*0002*/ 	.short	(.L_7 - .L_6)
.L_6:
        /*0004*/ 	.word	0x00000082


	//----- nvinfo : EIATTR_KPARAM_INFO
	.align		4
.L_7:
        /*0008*/ 	.byte	0x04, 0x17
        /*000a*/ 	.short	(.L_9 - .L_8)
.L_8:
        /*000c*/ 	.word	0x00000000
        /*0010*/ 	.short	0x0001
        /*0012*/ 	.short	0x0008
        /*0014*/ 	.byte	0x00, 0xf5, 0x21, 0x00


	//----- nvinfo : EIATTR_KPARAM_INFO
	.align		4
.L_9:
        /*0018*/ 	.byte	0x04, 0x17
        /*001a*/ 	.short	(.L_11 - .L_10)
.L_10:
        /*001c*/ 	.word	0x00000000
        /*0020*/ 	.short	0x0000
        /*0022*/ 	.short	0x0000
        /*0024*/ 	.byte	0x00, 0xf5, 0x21, 0x00


	//----- nvinfo : EIATTR_SPARSE_MMA_MASK
	.align		4
.L_11:
        /*0028*/ 	.byte	0x03, 0x50
        /*002a*/ 	.short	0x0000


	//----- nvinfo : EIATTR_MAXREG_COUNT
	.align		4
        /*002c*/ 	.byte	0x03, 0x1b
        /*002e*/ 	.short	0x00ff


	//----- nvinfo : EIATTR_MERCURY_ISA_VERSION
	.align		4
        /*0030*/ 	.byte	0x03, 0x5f
        /*0032*/ 	.short	0x0101


	//----- nvinfo : EIATTR_VRC_CTA_INIT_COUNT
	.align		4
        /*0034*/ 	.byte	0x02, 0x4a
	.zero		1
	.zero		1


	//----- nvinfo : EIATTR_EXIT_INSTR_OFFSETS
	.align		4
        /*0038*/ 	.byte	0x04, 0x1c
        /*003a*/ 	.short	(.L_13 - .L_12)


	//   ....[0]....
.L_12:
        /*003c*/ 	.word	0x000000f0


	//----- nvinfo : EIATTR_CBANK_PARAM_SIZE
	.align		4
.L_13:
        /*0040*/ 	.byte	0x03, 0x19
        /*0042*/ 	.short	0x0010


	//----- nvinfo : EIATTR_PARAM_CBANK
	.align		4
        /*0044*/ 	.byte	0x04, 0x0a
        /*0046*/ 	.short	(.L_15 - .L_14)
	.align		4
.L_14:
        /*0048*/ 	.word	index@(.nv.constant0._Z1kP4s1_tP4s2_t)
        /*004c*/ 	.short	0x0380
        /*004e*/ 	.short	0x0010


	//----- nvinfo : EIATTR_SW_WAR
	.align		4
.L_15:
        /*0050*/ 	.byte	0x04, 0x36
        /*0052*/ 	.short	(.L_17 - .L_16)
.L_16:
        /*0054*/ 	.word	0x00000008
.L_17:


//--------------------- .nv.callgraph             --------------------------
	.section	.nv.callgraph,"",@"SHT_CUDA_CALLGRAPH"
	.align	4
	.sectionentsize	8
	.align		4
        /*0000*/ 	.word	0x00000000
	.align		4
        /*0004*/ 	.word	0xffffffff
	.align		4
        /*0008*/ 	.word	0x00000000
	.align		4
        /*000c*/ 	.word	0xfffffffe
	.align		4
        /*0010*/ 	.word	0x00000000
	.align		4
        /*0014*/ 	.word	0xfffffffd
	.align		4
        /*0018*/ 	.word	0x00000000
	.align		4
        /*001c*/ 	.word	0xfffffffc


//--------------------- .text._Z1kP4s1_tP4s2_t    --------------------------
	.section	.text._Z1kP4s1_tP4s2_t,"ax",@progbits
	.align	128
        .global         _Z1kP4s1_tP4s2_t
        .type           _Z1kP4s1_tP4s2_t,@function
        .size           _Z1kP4s1_tP4s2_t,(.L_x_1 - _Z1kP4s1_tP4s2_t)
        .other          _Z1kP4s1_tP4s2_t,@"STO_CUDA_ENTRY STV_DEFAULT"
_Z1kP4s1_tP4s2_t:
.text._Z1kP4s1_tP4s2_t:
[----:B------:R-:W-:Y:S01]  /*0000*/  LDC R1, c[0x0][0x37c] ;  /* 0x0000df00ff017b82 */ /* 0x000fe20000000800 */
[----:B------:R-:W0:Y:S07]  /*0010*/  S2R R15, SR_TID.X ;  /* 0x00000000000f7919 */ /* 0x000e2e0000002100 */
[----:B------:R-:W0:Y:S01]  /*0020*/  LDC.64 R4, c[0x0][0x380] ;  /* 0x0000e000ff047b82 */ /* 0x000e220000000a00 */
[----:B------:R-:W1:Y:S07]  /*0030*/  LDCU.64 UR4, c[0x0][0x358] ;  /* 0x00006b00ff0477ac */ /* 0x000e6e0008000a00 */
[----:B------:R-:W2:Y:S01]  /*0040*/  LDC.64 R2, c[0x0][0x388] ;  /* 0x0000e200ff027b82 */ /* 0x000ea20000000a00 */
[----:B0-----:R-:W-:-:S05]  /*0050*/  IMAD.WIDE.U32 R4, R15, 0x4, R4 ;  /* 0x000000040f047825 */ /* 0x001fca00078e0004 */
[----:B-1----:R-:W3:Y:S04]  /*0060*/  LDG.E.U8 R13, desc[UR4][R4.64+0x2] ;  /* 0x00000204040d7981 */ /* 0x002ee8000c1e1100 */
[----:B------:R-:W4:Y:S04]  /*0070*/  LDG.E.U8 R11, desc[UR4][R4.64+0x3] ;  /* 0x00000304040b7981 */ /* 0x000f28000c1e1100 */
[----:B------:R-:W5:Y:S04]  /*0080*/  LDG.E.U8 R9, desc[UR4][R4.64] ;  /* 0x0000000404097981 */ /* 0x000f68000c1e1100 */
[----:B------:R-:W5:Y:S01]  /*0090*/  LDG.E.U8 R7, desc[UR4][R4.64+0x1] ;  /* 0x0000010404077981 */ /* 0x000f62000c1e1100 */
[----:B--2---:R-:W-:-:S05]  /*00a0*/  IMAD.WIDE.U32 R2, R15, 0x4, R2 ;  /* 0x000000040f027825 */ /* 0x004fca00078e0002 */
[----:B---3--:R-:W-:Y:S04]  /*00b0*/  STG.E.U8 desc[UR4][R2.64+0x2], R13 ;  /* 0x0000020d02007986 */ /* 0x008fe8000c101104 */
[----:B----4-:R-:W-:Y:S04]  /*00c0*/  STG.E.U8 desc[UR4][R2.64+0x3], R11 ;  /* 0x0000030b02007986 */ /* 0x010fe8000c101104 */
[----:B-----5:R-:W-:Y:S04]  /*00d0*/  STG.E.U8 desc[UR4][R2.64], R9 ;  /* 0x0000000902007986 */ /* 0x020fe8000c101104 */
[----:B------:R-:W-:Y:S01]  /*00e0*/  STG.E.U8 desc[UR4][R2.64+0x1], R7 ;  /* 0x0000010702007986 */ /* 0x000fe2000c101104 */
[----:B------:R-:W-:Y:S05]  /*00f0*/  EXIT ;  /* 0x000000000000794d */ /* 0x000fea0003800000 */
.L_x_0:
[----:B------:R-:W-:-:S00]  /*0100*/  BRA `(.L_x_0) ;  /* 0xfffffffc00fc7947 */ /* 0x000fc0000383ffff */
[----:B------:R-:W-:-:S00]  /*0110*/  NOP ;  /* 0x0000000000007918 */ /* 0x000fc00000000000 */
        /* <DEDUP_REMOVED lines=14> */
.L_x_1:


//--------------------- .nv.shared.reserved.0     --------------------------
	.section	.nv.shared.reserved.0,"aw",@nobits
	.weak		__nv_reservedSMEM_offset_0_alias
	.size		__nv_reservedSMEM_offset_0_alias, 0, 64
	.other		__nv_reservedSMEM_offset_0_alias,@"STO_CUDA_RESERVED_SHARED STV_DEFAULT"
__nv_reservedSMEM_offset_0_alias:
	.zero		0
	.zero		64


//--------------------- .nv.constant0._Z1kP4s1_tP4s2_t --------------------------
	.section	.nv.constant0._Z1kP4s1_tP4s2_t,"a",@progbits
	.sectionflags	@""
	.align	4
.nv.constant0._Z1kP4s1_tP4s2_t:
	.zero		912


//--------------------- SYMBOLS --------------------------

	.type		.nv.reservedSmem.offset0,@object
	.size		.nv.reservedSmem.offset0,0x4
